//
// Generated by NVIDIA NVVM Compiler
//
// Compiler Build ID: CL-36424714
// Cuda compilation tools, release 13.0, V13.0.88
// Based on NVVM 20.0.0
//

.version 9.0
.target sm_100
.address_size 64

	// .globl	do_cuda_stuff_kernel
.extern .func  (.param .b32 func_retval0) vprintf
(
	.param .b64 vprintf_param_0,
	.param .b64 vprintf_param_1
)
;
.global .align 1 .b8 $str[23] = {72, 101, 108, 108, 111, 32, 102, 114, 111, 109, 32, 116, 104, 114, 101, 97, 100, 32, 37, 100, 33, 10};

.visible .entry do_cuda_stuff_kernel(
	.param .u32 do_cuda_stuff_kernel_param_0,
	.param .u64 .ptr .align 1 do_cuda_stuff_kernel_param_1,
	.param .u64 .ptr .align 1 do_cuda_stuff_kernel_param_2
)
{
	.local .align 8 .b8 	__local_depot0[8];
	.reg .b64 	%SP;
	.reg .b64 	%SPL;
	.reg .pred 	%p<7>;
	.reg .b32 	%r<33>;
	.reg .b32 	%f<16>;
	.reg .b64 	%rd<22>;

	mov.u64 	%SPL, __local_depot0;
	cvta.local.u64 	%SP, %SPL;
	ld.param.u32 	%r12, [do_cuda_stuff_kernel_param_0];
	ld.param.u64 	%rd3, [do_cuda_stuff_kernel_param_1];
	ld.param.u64 	%rd4, [do_cuda_stuff_kernel_param_2];
	cvta.to.global.u64 	%rd1, %rd4;
	cvta.to.global.u64 	%rd2, %rd3;
	add.u64 	%rd5, %SP, 0;
	add.u64 	%rd6, %SPL, 0;
	mov.u32 	%r13, %ctaid.x;
	mov.u32 	%r14, %ntid.x;
	mov.u32 	%r15, %tid.x;
	mad.lo.s32 	%r31, %r13, %r14, %r15;
	st.local.u32 	[%rd6], %r31;
	mov.u64 	%rd7, $str;
	cvta.global.u64 	%rd8, %rd7;
	{ // callseq 0, 0
	.param .b64 param0;
	st.param.b64 	[param0], %rd8;
	.param .b64 param1;
	st.param.b64 	[param1], %rd5;
	.param .b32 retval0;
	call.uni (retval0), 
	vprintf, 
	(
	param0, 
	param1
	);
	ld.param.b32 	%r16, [retval0];
	} // callseq 0
	mov.u32 	%r18, %nctaid.x;
	mul.lo.s32 	%r2, %r14, %r18;
	setp.ge.s32 	%p1, %r31, %r12;
	@%p1 bra 	$L__BB0_7;
	add.s32 	%r19, %r31, %r2;
	max.s32 	%r20, %r12, %r19;
	setp.lt.s32 	%p2, %r19, %r12;
	selp.u32 	%r21, 1, 0, %p2;
	add.s32 	%r22, %r19, %r21;
	sub.s32 	%r23, %r20, %r22;
	div.u32 	%r24, %r23, %r2;
	add.s32 	%r3, %r24, %r21;
	and.b32  	%r25, %r3, 3;
	setp.eq.s32 	%p3, %r25, 3;
	@%p3 bra 	$L__BB0_4;
	add.s32 	%r26, %r3, 1;
	and.b32  	%r27, %r26, 3;
	neg.s32 	%r29, %r27;
$L__BB0_3:
	.pragma "nounroll";
	mul.wide.s32 	%rd9, %r31, 4;
	add.s64 	%rd10, %rd1, %rd9;
	add.s64 	%rd11, %rd2, %rd9;
	ld.global.f32 	%f1, [%rd11];
	ld.global.f32 	%f2, [%rd10];
	add.f32 	%f3, %f1, %f2;
	st.global.f32 	[%rd10], %f3;
	add.s32 	%r31, %r31, %r2;
	add.s32 	%r29, %r29, 1;
	setp.ne.s32 	%p4, %r29, 0;
	@%p4 bra 	$L__BB0_3;
$L__BB0_4:
	setp.lt.u32 	%p5, %r3, 3;
	@%p5 bra 	$L__BB0_7;
	mul.wide.s32 	%rd15, %r2, 4;
	shl.b32 	%r28, %r2, 2;
$L__BB0_6:
	mul.wide.s32 	%rd12, %r31, 4;
	add.s64 	%rd13, %rd2, %rd12;
	ld.global.f32 	%f4, [%rd13];
	add.s64 	%rd14, %rd1, %rd12;
	ld.global.f32 	%f5, [%rd14];
	add.f32 	%f6, %f4, %f5;
	st.global.f32 	[%rd14], %f6;
	add.s64 	%rd16, %rd13, %rd15;
	ld.global.f32 	%f7, [%rd16];
	add.s64 	%rd17, %rd14, %rd15;
	ld.global.f32 	%f8, [%rd17];
	add.f32 	%f9, %f7, %f8;
	st.global.f32 	[%rd17], %f9;
	add.s64 	%rd18, %rd16, %rd15;
	ld.global.f32 	%f10, [%rd18];
	add.s64 	%rd19, %rd17, %rd15;
	ld.global.f32 	%f11, [%rd19];
	add.f32 	%f12, %f10, %f11;
	st.global.f32 	[%rd19], %f12;
	add.s64 	%rd20, %rd18, %rd15;
	ld.global.f32 	%f13, [%rd20];
	add.s64 	%rd21, %rd19, %rd15;
	ld.global.f32 	%f14, [%rd21];
	add.f32 	%f15, %f13, %f14;
	st.global.f32 	[%rd21], %f15;
	add.s32 	%r31, %r28, %r31;
	setp.lt.s32 	%p6, %r31, %r12;
	@%p6 bra 	$L__BB0_6;
$L__BB0_7:
	ret;

}


// ===== COMPILED SASS (sm_100) =====

	.target	sm_100

	.elftype	@"ET_EXEC"


//--------------------- .note.nv.tkinfo           --------------------------
	.section	.note.nv.tkinfo,"",@"SHT_NOTE"
	.sectionflags	@"SHF_NOTE_NV_TKINFO"
	.tkinfo
        /*0018*/ 	.word	0x00000002
        /*0030*/ 	.string	""
        /*0030*/ 	.string	"ptxas"
        /*0030*/ 	.string	"Cuda compilation tools, release 13.0, V13.0.88"
        /*0030*/ 	.string	"Build cuda_13.0.r13.0/compiler.36424714_0"
        /*0030*/ 	.string	"-arch sm_100 -m 64 "



//--------------------- .note.nv.cuinfo           --------------------------
	.section	.note.nv.cuinfo,"",@"SHT_NOTE"
	.sectionflags	@"SHF_NOTE_NV_CUINFO"
        /*0018*/ 	.short	0x0002
        /*001a*/ 	.short	0x0064
        /*001c*/ 	.short	0x0082
	.zero		2


//--------------------- .nv.info                  --------------------------
	.section	.nv.info,"",@"SHT_CUDA_INFO"
	.align	4


	//----- nvinfo : EIATTR_REGCOUNT
	.align		4
        /*0000*/ 	.byte	0x04, 0x2f
        /*0002*/ 	.short	(.L_2 - .L_1)
	.align		4
.L_1:
        /*0004*/ 	.word	index@(do_cuda_stuff_kernel)
        /*0008*/ 	.word	0x00000018


	//----- nvinfo : EIATTR_FRAME_SIZE
	.align		4
.L_2:
        /*000c*/ 	.byte	0x04, 0x11
        /*000e*/ 	.short	(.L_4 - .L_3)
	.align		4
.L_3:
        /*0010*/ 	.word	index@(do_cuda_stuff_kernel)
        /*0014*/ 	.word	0x00000008


	//----- nvinfo : EIATTR_MIN_STACK_SIZE
	.align		4
.L_4:
        /*0018*/ 	.byte	0x04, 0x12
        /*001a*/ 	.short	(.L_6 - .L_5)
	.align		4
.L_5:
        /*001c*/ 	.word	index@(do_cuda_stuff_kernel)
        /*0020*/ 	.word	0x00000008
.L_6:


//--------------------- .nv.compat                --------------------------
	.section	.nv.compat,"",@"SHT_CUDA_COMPAT_INFO"
	.align	4
        /*0000*/ 	.byte	0x02, 0x09, 0x00, 0x00, 0x02, 0x02, 0x01, 0x00, 0x02, 0x05, 0x05, 0x00, 0x03, 0x07, 0x01, 0x01
        /*0010*/ 	.byte	0x02, 0x03, 0x00, 0x00, 0x02, 0x06, 0x01, 0x00, 0x04, 0x0b, 0x08, 0x00, 0x09, 0x00, 0x00, 0x00
        /*0020*/ 	.byte	0x00, 0x00, 0x00, 0x00


//--------------------- .nv.info.do_cuda_stuff_kernel --------------------------
	.section	.nv.info.do_cuda_stuff_kernel,"",@"SHT_CUDA_INFO"
	.sectionflags	@""
	.align	4


	//----- nvinfo : EIATTR_CUDA_API_VERSION
	.align		4
        /*0000*/ 	.byte	0x04, 0x37
        /*0002*/ 	.short	(.L_8 - .L_7)
.L_7:
        /*0004*/ 	.word	0x00000082


	//----- nvinfo : EIATTR_KPARAM_INFO
	.align		4
.L_8:
        /*0008*/ 	.byte	0x04, 0x17
        /*000a*/ 	.short	(.L_10 - .L_9)
.L_9:
        /*000c*/ 	.word	0x00000000
        /*0010*/ 	.short	0x0002
        /*0012*/ 	.short	0x0010
        /*0014*/ 	.byte	0x00, 0xf5, 0x21, 0x00


	//----- nvinfo : EIATTR_KPARAM_INFO
	.align		4
.L_10:
        /*0018*/ 	.byte	0x04, 0x17
        /*001a*/ 	.short	(.L_12 - .L_11)
.L_11:
        /*001c*/ 	.word	0x00000000
        /*0020*/ 	.short	0x0001
        /*0022*/ 	.short	0x0008
        /*0024*/ 	.byte	0x00, 0xf5, 0x21, 0x00


	//----- nvinfo : EIATTR_KPARAM_INFO
	.align		4
.L_12:
        /*0028*/ 	.byte	0x04, 0x17
        /*002a*/ 	.short	(.L_14 - .L_13)
.L_13:
        /*002c*/ 	.word	0x00000000
        /*0030*/ 	.short	0x0000
        /*0032*/ 	.short	0x0000
        /*0034*/ 	.byte	0x00, 0xf0, 0x11, 0x00


	//----- nvinfo : EIATTR_SPARSE_MMA_MASK
	.align		4
.L_14:
        /*0038*/ 	.byte	0x03, 0x50
        /*003a*/ 	.short	0x0000


	//----- nvinfo : EIATTR_MAXREG_COUNT
	.align		4
        /*003c*/ 	.byte	0x03, 0x1b
        /*003e*/ 	.short	0x00ff


	//----- nvinfo : EIATTR_EXTERNS
	.align		4
        /*0040*/ 	.byte	0x04, 0x0f
        /*0042*/ 	.short	(.L_16 - .L_15)


	//   ....[0]....
	.align		4
.L_15:
        /*0044*/ 	.word	index@(vprintf)


	//----- nvinfo : EIATTR_MERCURY_ISA_VERSION
	.align		4
.L_16:
        /*0048*/ 	.byte	0x03, 0x5f
        /*004a*/ 	.short	0x0101


	//----- nvinfo : EIATTR_VRC_CTA_INIT_COUNT
	.align		4
        /*004c*/ 	.byte	0x02, 0x4a
	.zero		1
	.zero		1


	//----- nvinfo : EIATTR_SYSCALL_OFFSETS
	.align		4
        /*0050*/ 	.byte	0x04, 0x46
        /*0052*/ 	.short	(.L_18 - .L_17)


	//   ....[0]....
.L_17:
        /*0054*/ 	.word	0x00000110


	//----- nvinfo : EIATTR_EXIT_INSTR_OFFSETS
	.align		4
.L_18:
        /*0058*/ 	.byte	0x04, 0x1c
        /*005a*/ 	.short	(.L_20 - .L_19)


	//   ....[0]....
.L_19:
        /*005c*/ 	.word	0x00000160


	//   ....[1]....
        /*0060*/ 	.word	0x00000490


	//   ....[2]....
        /*0064*/ 	.word	0x000006d0


	//----- nvinfo : EIATTR_CRS_STACK_SIZE
	.align		4
.L_20:
        /*0068*/ 	.byte	0x04, 0x1e
        /*006a*/ 	.short	(.L_22 - .L_21)
.L_21:
        /*006c*/ 	.word	0x00000000


	//----- nvinfo : EIATTR_CBANK_PARAM_SIZE
	.align		4
.L_22:
        /*0070*/ 	.byte	0x03, 0x19
        /*0072*/ 	.short	0x0018


	//----- nvinfo : EIATTR_PARAM_CBANK
	.align		4
        /*0074*/ 	.byte	0x04, 0x0a
        /*0076*/ 	.short	(.L_24 - .L_23)
	.align		4
.L_23:
        /*0078*/ 	.word	index@(.nv.constant0.do_cuda_stuff_kernel)
        /*007c*/ 	.short	0x0380
        /*007e*/ 	.short	0x0018


	//----- nvinfo : EIATTR_SW_WAR
	.align		4
.L_24:
        /*0080*/ 	.byte	0x04, 0x36
        /*0082*/ 	.short	(.L_26 - .L_25)
.L_25:
        /*0084*/ 	.word	0x00000008
.L_26:


//--------------------- .nv.callgraph             --------------------------
	.section	.nv.callgraph,"",@"SHT_CUDA_CALLGRAPH"
	.align	4
	.sectionentsize	8
	.align		4
        /*0000*/ 	.word	0x00000000
	.align		4
        /*0004*/ 	.word	0xffffffff
	.align		4
        /*0008*/ 	.word	index@(do_cuda_stuff_kernel)
	.align		4
        /*000c*/ 	.word	index@(vprintf)
	.align		4
        /*0010*/ 	.word	0x00000000
	.align		4
        /*0014*/ 	.word	0xfffffffe
	.align		4
        /*0018*/ 	.word	0x00000000
	.align		4
        /*001c*/ 	.word	0xfffffffd
	.align		4
        /*0020*/ 	.word	0x00000000
	.align		4
        /*0024*/ 	.word	0xfffffffc


//--------------------- .nv.constant4             --------------------------
	.section	.nv.constant4,"a",@progbits
	.align	8
	.align		8
.nv.constant4:
        /*0000*/ 	.dword	vprintf
	.align		8
        /*0008*/ 	.dword	$str


//--------------------- .text.do_cuda_stuff_kernel --------------------------
	.section	.text.do_cuda_stuff_kernel,"ax",@progbits
	.align	128
        .global         do_cuda_stuff_kernel
        .type           do_cuda_stuff_kernel,@function
        .size           do_cuda_stuff_kernel,(.L_x_6 - do_cuda_stuff_kernel)
        .other          do_cuda_stuff_kernel,@"STO_CUDA_ENTRY STV_DEFAULT"
do_cuda_stuff_kernel:
.text.do_cuda_stuff_kernel:
[----:B------:R-:W0:Y:S01]  /*0000*/  LDC R1, c[0x0][0x37c] ;  /* 0x0000df00ff017b82 */ /* 0x000e220000000800 */
[----:B------:R-:W1:Y:S01]  /*0010*/  S2R R3, SR_TID.X ;  /* 0x0000000000037919 */ /* 0x000e620000002100 */
[----:B------:R-:W2:Y:S06]  /*0020*/  LDCU UR5, c[0x0][0x2fc] ;  /* 0x00005f80ff0577ac */ /* 0x000eac0008000800 */
[----:B------:R-:W1:Y:S01]  /*0030*/  S2UR UR6, SR_CTAID.X ;  /* 0x00000000000679c3 */ /* 0x000e620000002500 */
[----:B0-----:R-:W-:Y:S01]  /*0040*/  VIADD R1, R1, 0xfffffff8 ;  /* 0xfffffff801017836 */ /* 0x001fe20000000000 */
[----:B------:R-:W-:Y:S01]  /*0050*/  MOV R0, 0x0 ;  /* 0x0000000000007802 */ /* 0x000fe20000000f00 */
[----:B------:R-:W0:Y:S05]  /*0060*/  LDCU UR4, c[0x0][0x2f8] ;  /* 0x00005f00ff0477ac */ /* 0x000e2a0008000800 */
[----:B------:R-:W1:Y:S08]  /*0070*/  LDC R16, c[0x0][0x360] ;  /* 0x0000d800ff107b82 */ /* 0x000e700000000800 */
[----:B------:R3:W4:Y:S01]  /*0080*/  LDC.64 R8, c[0x4][R0] ;  /* 0x0100000000087b82 */ /* 0x0007220000000a00 */
[----:B0-----:R-:W-:-:S05]  /*0090*/  IADD3 R6, P0, PT, R1, UR4, RZ ;  /* 0x0000000401067c10 */ /* 0x001fca000ff1e0ff */
[----:B--2---:R-:W-:Y:S02]  /*00a0*/  IMAD.X R7, RZ, RZ, UR5, P0 ;  /* 0x00000005ff077e24 */ /* 0x004fe400080e06ff */
[----:B-1----:R-:W-:Y:S01]  /*00b0*/  IMAD R2, R16, UR6, R3 ;  /* 0x0000000610027c24 */ /* 0x002fe2000f8e0203 */
[----:B------:R-:W0:Y:S04]  /*00c0*/  LDCU.64 UR6, c[0x4][0x8] ;  /* 0x01000100ff0677ac */ /* 0x000e280008000a00 */
[----:B------:R3:W-:Y:S01]  /*00d0*/  STL [R1], R2 ;  /* 0x0000000201007387 */ /* 0x0007e20000100800 */
[----:B0-----:R-:W-:Y:S01]  /*00e0*/  IMAD.U32 R4, RZ, RZ, UR6 ;  /* 0x00000006ff047e24 */ /* 0x001fe2000f8e00ff */
[----:B---34-:R-:W-:-:S07]  /*00f0*/  MOV R5, UR7 ;  /* 0x0000000700057c02 */ /* 0x018fce0008000f00 */
[----:B------:R-:W-:-:S07]  /*0100*/  LEPC R20, `(.L_x_0) ;  /* 0x000000001014794e */ /* 0x000fce0000000000 */
[----:B------:R-:W-:Y:S05]  /*0110*/  CALL.ABS.NOINC R8 ;  /* 0x0000000008007343 */ /* 0x000fea0003c00000 */
.L_x_0:
[----:B------:R-:W0:Y:S01]  /*0120*/  LDC R3, c[0x0][0x380] ;  /* 0x0000e000ff037b82 */ /* 0x000e220000000800 */
[----:B------:R-:W1:Y:S02]  /*0130*/  LDCU UR4, c[0x0][0x370] ;  /* 0x00006e00ff0477ac */ /* 0x000e640008000800 */
[----:B-1----:R-:W-:Y:S01]  /*0140*/  IMAD R5, R16, UR4, RZ ;  /* 0x0000000410057c24 */ /* 0x002fe2000f8e02ff */
[----:B0-----:R-:W-:-:S13]  /*0150*/  ISETP.GE.AND P0, PT, R2, R3, PT ;  /* 0x000000030200720c */ /* 0x001fda0003f06270 */
[----:B------:R-:W-:Y:S05]  /*0160*/  @P0 EXIT ;  /* 0x000000000000094d */ /* 0x000fea0003800000 */
[----:B------:R-:W0:Y:S01]  /*0170*/  I2F.U32.RP R8, R5 ;  /* 0x0000000500087306 */ /* 0x000e220000209000 */
[----:B------:R-:W-:Y:S01]  /*0180*/  IMAD.IADD R0, R2, 0x1, R5 ;  /* 0x0000000102007824 */ /* 0x000fe200078e0205 */
[----:B------:R-:W-:Y:S01]  /*0190*/  IADD3 R11, PT, PT, RZ, -R5, RZ ;  /* 0x80000005ff0b7210 */ /* 0x000fe20007ffe0ff */
[----:B------:R-:W1:Y:S01]  /*01a0*/  LDC.64 R16, c[0x0][0x358] ;  /* 0x0000d600ff107b82 */ /* 0x000e620000000a00 */
[----:B------:R-:W-:Y:S01]  /*01b0*/  ISETP.NE.U32.AND P2, PT, R5, RZ, PT ;  /* 0x000000ff0500720c */ /* 0x000fe20003f45070 */
[----:B------:R-:W-:Y:S01]  /*01c0*/  BSSY.RECONVERGENT B0, `(.L_x_1) ;  /* 0x000002c000007945 */ /* 0x000fe20003800200 */
[CC--:B------:R-:W-:Y:S02]  /*01d0*/  ISETP.GE.AND P0, PT, R0.reuse, R3.reuse, PT ;  /* 0x000000030000720c */ /* 0x0c0fe40003f06270 */
[----:B------:R-:W-:Y:S02]  /*01e0*/  VIMNMX R9, PT, PT, R0, R3, !PT ;  /* 0x0000000300097248 */ /* 0x000fe40007fe0100 */
[----:B------:R-:W-:-:S04]  /*01f0*/  SEL R4, RZ, 0x1, P0 ;  /* 0x00000001ff047807 */ /* 0x000fc80000000000 */
[----:B------:R-:W-:Y:S01]  /*0200*/  IADD3 R0, PT, PT, R9, -R0, -R4 ;  /* 0x8000000009007210 */ /* 0x000fe20007ffe804 */
[----:B0-----:R-:W0:Y:S02]  /*0210*/  MUFU.RCP R8, R8 ;  /* 0x0000000800087308 */ /* 0x001e240000001000 */
[----:B0-----:R-:W-:-:S06]  /*0220*/  VIADD R6, R8, 0xffffffe ;  /* 0x0ffffffe08067836 */ /* 0x001fcc0000000000 */
[----:B------:R0:W2:Y:S02]  /*0230*/  F2I.FTZ.U32.TRUNC.NTZ R7, R6 ;  /* 0x0000000600077305 */ /* 0x0000a4000021f000 */
[----:B0-----:R-:W-:Y:S02]  /*0240*/  IMAD.MOV.U32 R6, RZ, RZ, RZ ;  /* 0x000000ffff067224 */ /* 0x001fe400078e00ff */
[----:B--2---:R-:W-:-:S04]  /*0250*/  IMAD R11, R11, R7, RZ ;  /* 0x000000070b0b7224 */ /* 0x004fc800078e02ff */
[----:B------:R-:W-:-:S06]  /*0260*/  IMAD.HI.U32 R7, R7, R11, R6 ;  /* 0x0000000b07077227 */ /* 0x000fcc00078e0006 */
[----:B------:R-:W-:-:S05]  /*0270*/  IMAD.HI.U32 R7, R7, R0, RZ ;  /* 0x0000000007077227 */ /* 0x000fca00078e00ff */
[----:B------:R-:W-:-:S05]  /*0280*/  IADD3 R6, PT, PT, -R7, RZ, RZ ;  /* 0x000000ff07067210 */ /* 0x000fca0007ffe1ff */
[----:B------:R-:W-:-:S05]  /*0290*/  IMAD R0, R5, R6, R0 ;  /* 0x0000000605007224 */ /* 0x000fca00078e0200 */
[----:B------:R-:W-:-:S13]  /*02a0*/  ISETP.GE.U32.AND P0, PT, R0, R5, PT ;  /* 0x000000050000720c */ /* 0x000fda0003f06070 */
[----:B------:R-:W-:Y:S02]  /*02b0*/  @P0 IMAD.IADD R0, R0, 0x1, -R5 ;  /* 0x0000000100000824 */ /* 0x000fe400078e0a05 */
[----:B------:R-:W-:-:S03]  /*02c0*/  @P0 VIADD R7, R7, 0x1 ;  /* 0x0000000107070836 */ /* 0x000fc60000000000 */
[----:B------:R-:W-:-:S13]  /*02d0*/  ISETP.GE.U32.AND P1, PT, R0, R5, PT ;  /* 0x000000050000720c */ /* 0x000fda0003f26070 */
[----:B------:R-:W-:Y:S02]  /*02e0*/  @P1 IADD3 R7, PT, PT, R7, 0x1, RZ ;  /* 0x0000000107071810 */ /* 0x000fe40007ffe0ff */
[----:B------:R-:W-:-:S05]  /*02f0*/  @!P2 LOP3.LUT R7, RZ, R5, RZ, 0x33, !PT ;  /* 0x00000005ff07a212 */ /* 0x000fca00078e33ff */
[----:B------:R-:W-:-:S05]  /*0300*/  IMAD.IADD R0, R4, 0x1, R7 ;  /* 0x0000000104007824 */ /* 0x000fca00078e0207 */
[C---:B------:R-:W-:Y:S02]  /*0310*/  LOP3.LUT R4, R0.reuse, 0x3, RZ, 0xc0, !PT ;  /* 0x0000000300047812 */ /* 0x040fe400078ec0ff */
[----:B------:R-:W-:Y:S02]  /*0320*/  ISETP.GE.U32.AND P1, PT, R0, 0x3, PT ;  /* 0x000000030000780c */ /* 0x000fe40003f26070 */
[----:B------:R-:W-:-:S13]  /*0330*/  ISETP.NE.AND P0, PT, R4, 0x3, PT ;  /* 0x000000030400780c */ /* 0x000fda0003f05270 */
[----:B-1----:R-:W-:Y:S05]  /*0340*/  @!P0 BRA `(.L_x_2) ;  /* 0x00000000004c8947 */ /* 0x002fea0003800000 */
[----:B------:R-:W0:Y:S01]  /*0350*/  LDC.64 R6, c[0x0][0x390] ;  /* 0x0000e400ff067b82 */ /* 0x000e220000000a00 */
[----:B------:R-:W-:-:S04]  /*0360*/  IADD3 R0, PT, PT, R0, 0x1, RZ ;  /* 0x0000000100007810 */ /* 0x000fc80007ffe0ff */
[----:B------:R-:W-:-:S03]  /*0370*/  LOP3.LUT R0, R0, 0x3, RZ, 0xc0, !PT ;  /* 0x0000000300007812 */ /* 0x000fc600078ec0ff */
[----:B------:R-:W1:Y:S02]  /*0380*/  LDC.64 R8, c[0x0][0x388] ;  /* 0x0000e200ff087b82 */ /* 0x000e640000000a00 */
[----:B------:R-:W-:-:S07]  /*0390*/  IMAD.MOV R0, RZ, RZ, -R0 ;  /* 0x000000ffff007224 */ /* 0x000fce00078e0a00 */
.L_x_3:
[----:B------:R-:W-:Y:S01]  /*03a0*/  R2UR UR4, R16 ;  /* 0x00000000100472ca */ /* 0x000fe200000e0000 */
[----:B-1----:R-:W-:Y:S01]  /*03b0*/  IMAD.WIDE R12, R2, 0x4, R8 ;  /* 0x00000004020c7825 */ /* 0x002fe200078e0208 */
[C---:B------:R-:W-:Y:S02]  /*03c0*/  R2UR UR5, R17.reuse ;  /* 0x00000000110572ca */ /* 0x040fe400000e0000 */
[----:B------:R-:W-:Y:S01]  /*03d0*/  R2UR UR6, R16 ;  /* 0x00000000100672ca */ /* 0x000fe200000e0000 */
[----:B0-2---:R-:W-:Y:S01]  /*03e0*/  IMAD.WIDE R10, R2, 0x4, R6 ;  /* 0x00000004020a7825 */ /* 0x005fe200078e0206 */
[----:B------:R-:W-:-:S09]  /*03f0*/  R2UR UR7, R17 ;  /* 0x00000000110772ca */ /* 0x000fd200000e0000 */
[----:B------:R-:W2:Y:S04]  /*0400*/  LDG.E R12, desc[UR4][R12.64] ;  /* 0x000000040c0c7981 */ /* 0x000ea8000c1e1900 */
[----:B------:R-:W2:Y:S01]  /*0410*/  LDG.E R15, desc[UR6][R10.64] ;  /* 0x000000060a0f7981 */ /* 0x000ea2000c1e1900 */
[----:B------:R-:W-:Y:S01]  /*0420*/  IADD3 R0, PT, PT, R0, 0x1, RZ ;  /* 0x0000000100007810 */ /* 0x000fe20007ffe0ff */
[----:B------:R-:W-:-:S03]  /*0430*/  IMAD.IADD R2, R5, 0x1, R2 ;  /* 0x0000000105027824 */ /* 0x000fc600078e0202 */
[----:B------:R-:W-:Y:S01]  /*0440*/  ISETP.NE.AND P0, PT, R0, RZ, PT ;  /* 0x000000ff0000720c */ /* 0x000fe20003f05270 */
[----:B--2---:R-:W-:-:S05]  /*0450*/  FADD R15, R12, R15 ;  /* 0x0000000f0c0f7221 */ /* 0x004fca0000000000 */
[----:B------:R2:W-:Y:S07]  /*0460*/  STG.E desc[UR4][R10.64], R15 ;  /* 0x0000000f0a007986 */ /* 0x0005ee000c101904 */
[----:B------:R-:W-:Y:S05]  /*0470*/  @P0 BRA `(.L_x_3) ;  /* 0xfffffffc00c80947 */ /* 0x000fea000383ffff */
.L_x_2:
[----:B------:R-:W-:Y:S05]  /*0480*/  BSYNC.RECONVERGENT B0 ;  /* 0x0000000000007941 */ /* 0x000fea0003800200 */
.L_x_1:
[----:B------:R-:W-:Y:S05]  /*0490*/  @!P1 EXIT ;  /* 0x000000000000994d */ /* 0x000fea0003800000 */
.L_x_4:
[----:B------:R-:W2:Y:S01]  /*04a0*/  LDC.64 R6, c[0x0][0x388] ;  /* 0x0000e200ff067b82 */ /* 0x000ea20000000a00 */
[C---:B------:R-:W-:Y:S02]  /*04b0*/  R2UR UR4, R16.reuse ;  /* 0x00000000100472ca */ /* 0x040fe400000e0000 */
[C---:B------:R-:W-:Y:S02]  /*04c0*/  R2UR UR5, R17.reuse ;  /* 0x00000000110572ca */ /* 0x040fe400000e0000 */
[----:B------:R-:W-:Y:S02]  /*04d0*/  R2UR UR6, R16 ;  /* 0x00000000100672ca */ /* 0x000fe400000e0000 */
[----:B------:R-:W-:Y:S01]  /*04e0*/  R2UR UR7, R17 ;  /* 0x00000000110772ca */ /* 0x000fe200000e0000 */
[----:B0-----:R-:W0:Y:S01]  /*04f0*/  LDC.64 R8, c[0x0][0x390] ;  /* 0x0000e400ff087b82 */ /* 0x001e220000000a00 */
[----:B--2---:R-:W-:-:S07]  /*0500*/  IMAD.WIDE R10, R2, 0x4, R6 ;  /* 0x00000004020a7825 */ /* 0x004fce00078e0206 */
[----:B------:R-:W2:Y:S01]  /*0510*/  LDG.E R0, desc[UR4][R10.64] ;  /* 0x000000040a007981 */ /* 0x000ea2000c1e1900 */
[----:B0-----:R-:W-:-:S05]  /*0520*/  IMAD.WIDE R14, R2, 0x4, R8 ;  /* 0x00000004020e7825 */ /* 0x001fca00078e0208 */
[----:B------:R-:W2:Y:S01]  /*0530*/  LDG.E R7, desc[UR6][R14.64] ;  /* 0x000000060e077981 */ /* 0x000ea2000c1e1900 */
[----:B------:R-:W-:Y:S02]  /*0540*/  R2UR UR8, R16 ;  /* 0x00000000100872ca */ /* 0x000fe400000e0000 */
[----:B------:R-:W-:Y:S01]  /*0550*/  R2UR UR9, R17 ;  /* 0x00000000110972ca */ /* 0x000fe200000e0000 */
[----:B------:R-:W-:-:S04]  /*0560*/  IMAD.WIDE R8, R5, 0x4, R14 ;  /* 0x0000000405087825 */ /* 0x000fc800078e020e */
[----:B--2---:R-:W-:Y:S01]  /*0570*/  FADD R19, R0, R7 ;  /* 0x0000000700137221 */ /* 0x004fe20000000000 */
[----:B------:R-:W-:-:S04]  /*0580*/  IMAD.WIDE R6, R5, 0x4, R10 ;  /* 0x0000000405067825 */ /* 0x000fc800078e020a */
[----:B------:R0:W-:Y:S04]  /*0590*/  STG.E desc[UR4][R14.64], R19 ;  /* 0x000000130e007986 */ /* 0x0001e8000c101904 */
[----:B------:R-:W2:Y:S04]  /*05a0*/  LDG.E R0, desc[UR6][R6.64] ;  /* 0x0000000606007981 */ /* 0x000ea8000c1e1900 */
[----:B------:R-:W2:Y:S01]  /*05b0*/  LDG.E R13, desc[UR8][R8.64] ;  /* 0x00000008080d7981 */ /* 0x000ea2000c1e1900 */
[----:B------:R-:W-:-:S04]  /*05c0*/  IMAD.WIDE R10, R5, 0x4, R6 ;  /* 0x00000004050a7825 */ /* 0x000fc800078e0206 */
[----:B--2---:R-:W-:Y:S01]  /*05d0*/  FADD R21, R0, R13 ;  /* 0x0000000d00157221 */ /* 0x004fe20000000000 */
[----:B------:R-:W-:-:S04]  /*05e0*/  IMAD.WIDE R12, R5, 0x4, R8 ;  /* 0x00000004050c7825 */ /* 0x000fc800078e0208 */
[----:B------:R1:W-:Y:S04]  /*05f0*/  STG.E desc[UR4][R8.64], R21 ;  /* 0x0000001508007986 */ /* 0x0003e8000c101904 */
[----:B------:R-:W2:Y:S04]  /*0600*/  LDG.E R0, desc[UR6][R10.64] ;  /* 0x000000060a007981 */ /* 0x000ea8000c1e1900 */
[----:B0-----:R-:W2:Y:S01]  /*0610*/  LDG.E R15, desc[UR8][R12.64] ;  /* 0x000000080c0f7981 */ /* 0x001ea2000c1e1900 */
[C---:B------:R-:W-:Y:S01]  /*0620*/  IMAD.WIDE R6, R5.reuse, 0x4, R10 ;  /* 0x0000000405067825 */ /* 0x040fe200078e020a */
[----:B------:R-:W-:-:S03]  /*0630*/  LEA R2, R5, R2, 0x2 ;  /* 0x0000000205027211 */ /* 0x000fc600078e10ff */
[----:B--2---:R-:W-:Y:S01]  /*0640*/  FADD R19, R0, R15 ;  /* 0x0000000f00137221 */ /* 0x004fe20000000000 */
[----:B------:R-:W-:-:S04]  /*0650*/  IMAD.WIDE R14, R5, 0x4, R12 ;  /* 0x00000004050e7825 */ /* 0x000fc800078e020c */
[----:B------:R0:W-:Y:S04]  /*0660*/  STG.E desc[UR4][R12.64], R19 ;  /* 0x000000130c007986 */ /* 0x0001e8000c101904 */
[----:B------:R-:W2:Y:S04]  /*0670*/  LDG.E R6, desc[UR6][R6.64] ;  /* 0x0000000606067981 */ /* 0x000ea8000c1e1900 */
[----:B-1----:R-:W2:Y:S01]  /*0680*/  LDG.E R9, desc[UR8][R14.64] ;  /* 0x000000080e097981 */ /* 0x002ea2000c1e1900 */
[----:B------:R-:W-:Y:S01]  /*0690*/  ISETP.GE.AND P0, PT, R2, R3, PT ;  /* 0x000000030200720c */ /* 0x000fe20003f06270 */
[----:B--2---:R-:W-:-:S05]  /*06a0*/  FADD R9, R6, R9 ;  /* 0x0000000906097221 */ /* 0x004fca0000000000 */
[----:B------:R0:W-:Y:S07]  /*06b0*/  STG.E desc[UR4][R14.64], R9 ;  /* 0x000000090e007986 */ /* 0x0001ee000c101904 */
[----:B------:R-:W-:Y:S05]  /*06c0*/  @!P0 BRA `(.L_x_4) ;  /* 0xfffffffc00748947 */ /* 0x000fea000383ffff */
[----:B------:R-:W-:Y:S05]  /*06d0*/  EXIT ;  /* 0x000000000000794d */ /* 0x000fea0003800000 */
.L_x_5:
[----:B------:R-:W-:-:S00]  /*06e0*/  BRA `(.L_x_5) ;  /* 0xfffffffc00fc7947 */ /* 0x000fc0000383ffff */
[----:B------:R-:W-:-:S00]  /*06f0*/  NOP ;  /* 0x0000000000007918 */ /* 0x000fc00000000000 */
        /* <DEDUP_REMOVED lines=8> */
.L_x_6:


//--------------------- .nv.global.init           --------------------------
	.section	.nv.global.init,"aw",@progbits
.nv.global.init:
	.type		$str,@object
	.size		$str,(.L_0 - $str)
$str:
        /*0000*/ 	.byte	0x48, 0x65, 0x6c, 0x6c, 0x6f, 0x20, 0x66, 0x72, 0x6f, 0x6d, 0x20, 0x74, 0x68, 0x72, 0x65, 0x61
        /*0010*/ 	.byte	0x64, 0x20, 0x25, 0x64, 0x21, 0x0a, 0x00
.L_0:


//--------------------- .nv.shared.reserved.0     --------------------------
	.section	.nv.shared.reserved.0,"aw",@nobits
	.weak		__nv_reservedSMEM_offset_0_alias
	.size		__nv_reservedSMEM_offset_0_alias, 0, 64
	.other		__nv_reservedSMEM_offset_0_alias,@"STO_CUDA_RESERVED_SHARED STV_DEFAULT"
__nv_reservedSMEM_offset_0_alias:
	.zero		0
	.zero		64


//--------------------- .nv.constant0.do_cuda_stuff_kernel --------------------------
	.section	.nv.constant0.do_cuda_stuff_kernel,"a",@progbits
	.sectionflags	@""
	.align	4
.nv.constant0.do_cuda_stuff_kernel:
	.zero		920


//--------------------- SYMBOLS --------------------------

	.type		.nv.reservedSmem.offset0,@object
	.size		.nv.reservedSmem.offset0,0x4
	.type		vprintf,@function
